//
// Generated by NVIDIA NVVM Compiler
//
// Compiler Build ID: CL-36424714
// Cuda compilation tools, release 13.0, V13.0.88
// Based on NVVM 20.0.0
//

.version 9.0
.target sm_100
.address_size 64

	// .globl	_Z24CalculateHadamardProductPlS_i

.visible .entry _Z24CalculateHadamardProductPlS_i(
	.param .u64 .ptr .align 1 _Z24CalculateHadamardProductPlS_i_param_0,
	.param .u64 .ptr .align 1 _Z24CalculateHadamardProductPlS_i_param_1,
	.param .u32 _Z24CalculateHadamardProductPlS_i_param_2
)
{
	.reg .pred 	%p<3>;
	.reg .b32 	%r<12>;
	.reg .b64 	%rd<26>;

	ld.param.u64 	%rd9, [_Z24CalculateHadamardProductPlS_i_param_0];
	ld.param.u64 	%rd10, [_Z24CalculateHadamardProductPlS_i_param_1];
	ld.param.u32 	%r2, [_Z24CalculateHadamardProductPlS_i_param_2];
	mov.u32 	%r3, %ctaid.x;
	mov.u32 	%r4, %ntid.x;
	mov.u32 	%r5, %tid.x;
	mad.lo.s32 	%r1, %r3, %r4, %r5;
	mul.lo.s32 	%r6, %r2, %r2;
	setp.ge.u32 	%p1, %r1, %r6;
	@%p1 bra 	$L__BB0_5;
	cvt.u64.u32 	%rd1, %r1;
	cvt.s64.s32 	%rd2, %r2;
	and.b64  	%rd11, %rd2, -4294967296;
	setp.ne.s64 	%p2, %rd11, 0;
	@%p2 bra 	$L__BB0_3;
	cvt.u32.u64 	%r7, %rd2;
	cvt.u32.u64 	%r8, %rd1;
	div.u32 	%r9, %r8, %r7;
	mul.lo.s32 	%r10, %r9, %r7;
	sub.s32 	%r11, %r8, %r10;
	cvt.u64.u32 	%rd24, %r9;
	cvt.u64.u32 	%rd25, %r11;
	bra.uni 	$L__BB0_4;
$L__BB0_3:
	div.s64 	%rd24, %rd1, %rd2;
	mul.lo.s64 	%rd12, %rd24, %rd2;
	sub.s64 	%rd25, %rd1, %rd12;
$L__BB0_4:
	mad.lo.s64 	%rd13, %rd24, %rd2, %rd25;
	cvta.to.global.u64 	%rd14, %rd9;
	shl.b64 	%rd15, %rd13, 3;
	add.s64 	%rd16, %rd14, %rd15;
	ld.global.u64 	%rd17, [%rd16];
	mad.lo.s64 	%rd18, %rd25, %rd2, %rd24;
	cvta.to.global.u64 	%rd19, %rd10;
	shl.b64 	%rd20, %rd18, 3;
	add.s64 	%rd21, %rd19, %rd20;
	ld.global.u64 	%rd22, [%rd21];
	mul.lo.s64 	%rd23, %rd22, %rd17;
	st.global.u64 	[%rd16], %rd23;
$L__BB0_5:
	ret;

}
	// .globl	_Z16FindWeightMatrixPlS_i
.visible .entry _Z16FindWeightMatrixPlS_i(
	.param .u64 .ptr .align 1 _Z16FindWeightMatrixPlS_i_param_0,
	.param .u64 .ptr .align 1 _Z16FindWeightMatrixPlS_i_param_1,
	.param .u32 _Z16FindWeightMatrixPlS_i_param_2
)
{
	.reg .pred 	%p<3>;
	.reg .b32 	%r<10>;
	.reg .b64 	%rd<10>;

	ld.param.u64 	%rd3, [_Z16FindWeightMatrixPlS_i_param_0];
	ld.param.u64 	%rd4, [_Z16FindWeightMatrixPlS_i_param_1];
	ld.param.u32 	%r2, [_Z16FindWeightMatrixPlS_i_param_2];
	mov.u32 	%r3, %ctaid.x;
	mov.u32 	%r4, %ntid.x;
	mov.u32 	%r5, %ntid.y;
	mov.u32 	%r6, %tid.y;
	mov.u32 	%r7, %tid.x;
	mad.lo.s32 	%r8, %r3, %r5, %r6;
	mad.lo.s32 	%r1, %r8, %r4, %r7;
	mul.lo.s32 	%r9, %r2, %r2;
	setp.ge.u32 	%p1, %r1, %r9;
	@%p1 bra 	$L__BB1_3;
	cvta.to.global.u64 	%rd5, %rd3;
	cvta.to.global.u64 	%rd6, %rd4;
	mul.wide.u32 	%rd7, %r1, 8;
	add.s64 	%rd1, %rd5, %rd7;
	ld.global.u64 	%rd8, [%rd1];
	add.s64 	%rd9, %rd6, %rd7;
	ld.global.u64 	%rd2, [%rd9];
	setp.gt.s64 	%p2, %rd8, %rd2;
	@%p2 bra 	$L__BB1_3;
	st.global.u64 	[%rd1], %rd2;
$L__BB1_3:
	ret;

}
	// .globl	_Z20CalculateFinalMatrixPlS_i
.visible .entry _Z20CalculateFinalMatrixPlS_i(
	.param .u64 .ptr .align 1 _Z20CalculateFinalMatrixPlS_i_param_0,
	.param .u64 .ptr .align 1 _Z20CalculateFinalMatrixPlS_i_param_1,
	.param .u32 _Z20CalculateFinalMatrixPlS_i_param_2
)
{
	.reg .pred 	%p<2>;
	.reg .b32 	%r<21>;
	.reg .b64 	%rd<23>;

	ld.param.u64 	%rd2, [_Z20CalculateFinalMatrixPlS_i_param_0];
	ld.param.u64 	%rd3, [_Z20CalculateFinalMatrixPlS_i_param_1];
	ld.param.u32 	%r1, [_Z20CalculateFinalMatrixPlS_i_param_2];
	mov.u32 	%r2, %ctaid.x;
	mov.u32 	%r3, %ntid.x;
	mov.u32 	%r4, %tid.x;
	mad.lo.s32 	%r5, %r2, %r3, %r4;
	cvt.u64.u32 	%rd4, %r5;
	mov.u32 	%r6, %ctaid.y;
	mov.u32 	%r7, %ntid.y;
	mov.u32 	%r8, %tid.y;
	mad.lo.s32 	%r9, %r6, %r7, %r8;
	mov.u32 	%r10, %nctaid.x;
	mul.lo.s32 	%r11, %r10, %r3;
	mul.wide.u32 	%rd5, %r9, %r11;
	add.s64 	%rd1, %rd5, %rd4;
	mul.lo.s32 	%r12, %r1, %r1;
	shl.b32 	%r13, %r12, 2;
	cvt.s64.s32 	%rd6, %r13;
	setp.ge.s64 	%p1, %rd1, %rd6;
	@%p1 bra 	$L__BB2_2;
	cvta.to.global.u64 	%rd7, %rd3;
	cvta.to.global.u64 	%rd8, %rd2;
	shl.b32 	%r14, %r1, 1;
	cvt.u32.u64 	%r15, %rd1;
	div.s32 	%r16, %r15, %r14;
	mul.lo.s32 	%r17, %r16, %r14;
	sub.s32 	%r18, %r15, %r17;
	cvt.u64.u32 	%rd9, %r18;
	rem.s32 	%r19, %r16, %r1;
	rem.s32 	%r20, %r18, %r1;
	cvt.u64.u32 	%rd10, %r20;
	mul.wide.s32 	%rd11, %r1, %r16;
	shl.b64 	%rd12, %rd11, 1;
	add.s64 	%rd13, %rd12, %rd9;
	shl.b64 	%rd14, %rd13, 3;
	add.s64 	%rd15, %rd7, %rd14;
	ld.global.u64 	%rd16, [%rd15];
	mul.wide.s32 	%rd17, %r19, %r1;
	add.s64 	%rd18, %rd17, %rd10;
	shl.b64 	%rd19, %rd18, 3;
	add.s64 	%rd20, %rd8, %rd19;
	ld.global.u64 	%rd21, [%rd20];
	mul.lo.s64 	%rd22, %rd21, %rd16;
	st.global.u64 	[%rd15], %rd22;
$L__BB2_2:
	ret;

}


// ===== COMPILED SASS (sm_100) =====

	.target	sm_100

	.elftype	@"ET_EXEC"


//--------------------- .note.nv.tkinfo           --------------------------
	.section	.note.nv.tkinfo,"",@"SHT_NOTE"
	.sectionflags	@"SHF_NOTE_NV_TKINFO"
	.tkinfo
        /*0018*/ 	.word	0x00000002
        /*0030*/ 	.string	""
        /*0030*/ 	.string	"ptxas"
        /*0030*/ 	.string	"Cuda compilation tools, release 13.0, V13.0.88"
        /*0030*/ 	.string	"Build cuda_13.0.r13.0/compiler.36424714_0"
        /*0030*/ 	.string	"-arch sm_100 -m 64 "



//--------------------- .note.nv.cuinfo           --------------------------
	.section	.note.nv.cuinfo,"",@"SHT_NOTE"
	.sectionflags	@"SHF_NOTE_NV_CUINFO"
        /*0018*/ 	.short	0x0002
        /*001a*/ 	.short	0x0064
        /*001c*/ 	.short	0x0082
	.zero		2


//--------------------- .nv.info                  --------------------------
	.section	.nv.info,"",@"SHT_CUDA_INFO"
	.align	4


	//----- nvinfo : EIATTR_REGCOUNT
	.align		4
        /*0000*/ 	.byte	0x04, 0x2f
        /*0002*/ 	.short	(.L_1 - .L_0)
	.align		4
.L_0:
        /*0004*/ 	.word	index@(_Z24CalculateHadamardProductPlS_i)
        /*0008*/ 	.word	0x00000014


	//----- nvinfo : EIATTR_FRAME_SIZE
	.align		4
.L_1:
        /*000c*/ 	.byte	0x04, 0x11
        /*000e*/ 	.short	(.L_3 - .L_2)
	.align		4
.L_2:
        /*0010*/ 	.word	index@($__internal_0_$__cuda_sm20_div_s64)
        /*0014*/ 	.word	0x00000000


	//----- nvinfo : EIATTR_FRAME_SIZE
	.align		4
.L_3:
        /*0018*/ 	.byte	0x04, 0x11
        /*001a*/ 	.short	(.L_5 - .L_4)
	.align		4
.L_4:
        /*001c*/ 	.word	index@(_Z24CalculateHadamardProductPlS_i)
        /*0020*/ 	.word	0x00000000


	//----- nvinfo : EIATTR_REGCOUNT
	.align		4
.L_5:
        /*0024*/ 	.byte	0x04, 0x2f
        /*0026*/ 	.short	(.L_7 - .L_6)
	.align		4
.L_6:
        /*0028*/ 	.word	index@(_Z16FindWeightMatrixPlS_i)
        /*002c*/ 	.word	0x0000000a


	//----- nvinfo : EIATTR_FRAME_SIZE
	.align		4
.L_7:
        /*0030*/ 	.byte	0x04, 0x11
        /*0032*/ 	.short	(.L_9 - .L_8)
	.align		4
.L_8:
        /*0034*/ 	.word	index@(_Z16FindWeightMatrixPlS_i)
        /*0038*/ 	.word	0x00000000


	//----- nvinfo : EIATTR_REGCOUNT
	.align		4
.L_9:
        /*003c*/ 	.byte	0x04, 0x2f
        /*003e*/ 	.short	(.L_11 - .L_10)
	.align		4
.L_10:
        /*0040*/ 	.word	index@(_Z20CalculateFinalMatrixPlS_i)
        /*0044*/ 	.word	0x0000000e


	//----- nvinfo : EIATTR_FRAME_SIZE
	.align		4
.L_11:
        /*0048*/ 	.byte	0x04, 0x11
        /*004a*/ 	.short	(.L_13 - .L_12)
	.align		4
.L_12:
        /*004c*/ 	.word	index@(_Z20CalculateFinalMatrixPlS_i)
        /*0050*/ 	.word	0x00000000


	//----- nvinfo : EIATTR_MIN_STACK_SIZE
	.align		4
.L_13:
        /*0054*/ 	.byte	0x04, 0x12
        /*0056*/ 	.short	(.L_15 - .L_14)
	.align		4
.L_14:
        /*0058*/ 	.word	index@(_Z20CalculateFinalMatrixPlS_i)
        /*005c*/ 	.word	0x00000000


	//----- nvinfo : EIATTR_MIN_STACK_SIZE
	.align		4
.L_15:
        /*0060*/ 	.byte	0x04, 0x12
        /*0062*/ 	.short	(.L_17 - .L_16)
	.align		4
.L_16:
        /*0064*/ 	.word	index@(_Z16FindWeightMatrixPlS_i)
        /*0068*/ 	.word	0x00000000


	//----- nvinfo : EIATTR_MIN_STACK_SIZE
	.align		4
.L_17:
        /*006c*/ 	.byte	0x04, 0x12
        /*006e*/ 	.short	(.L_19 - .L_18)
	.align		4
.L_18:
        /*0070*/ 	.word	index@(_Z24CalculateHadamardProductPlS_i)
        /*0074*/ 	.word	0x00000000
.L_19:


//--------------------- .nv.compat                --------------------------
	.section	.nv.compat,"",@"SHT_CUDA_COMPAT_INFO"
	.align	4
        /*0000*/ 	.byte	0x02, 0x09, 0x00, 0x00, 0x02, 0x02, 0x01, 0x00, 0x02, 0x05, 0x05, 0x00, 0x03, 0x07, 0x01, 0x01
        /*0010*/ 	.byte	0x02, 0x03, 0x00, 0x00, 0x02, 0x06, 0x01, 0x00, 0x04, 0x0b, 0x08, 0x00, 0x09, 0x00, 0x00, 0x00
        /*0020*/ 	.byte	0x00, 0x00, 0x00, 0x00


//--------------------- .nv.info._Z20CalculateFinalMatrixPlS_i --------------------------
	.section	.nv.info._Z20CalculateFinalMatrixPlS_i,"",@"SHT_CUDA_INFO"
	.sectionflags	@""
	.align	4


	//----- nvinfo : EIATTR_CUDA_API_VERSION
	.align		4
        /*0000*/ 	.byte	0x04, 0x37
        /*0002*/ 	.short	(.L_21 - .L_20)
.L_20:
        /*0004*/ 	.word	0x00000082


	//----- nvinfo : EIATTR_KPARAM_INFO
	.align		4
.L_21:
        /*0008*/ 	.byte	0x04, 0x17
        /*000a*/ 	.short	(.L_23 - .L_22)
.L_22:
        /*000c*/ 	.word	0x00000000
        /*0010*/ 	.short	0x0002
        /*0012*/ 	.short	0x0010
        /*0014*/ 	.byte	0x00, 0xf0, 0x11, 0x00


	//----- nvinfo : EIATTR_KPARAM_INFO
	.align		4
.L_23:
        /*0018*/ 	.byte	0x04, 0x17
        /*001a*/ 	.short	(.L_25 - .L_24)
.L_24:
        /*001c*/ 	.word	0x00000000
        /*0020*/ 	.short	0x0001
        /*0022*/ 	.short	0x0008
        /*0024*/ 	.byte	0x00, 0xf5, 0x21, 0x00


	//----- nvinfo : EIATTR_KPARAM_INFO
	.align		4
.L_25:
        /*0028*/ 	.byte	0x04, 0x17
        /*002a*/ 	.short	(.L_27 - .L_26)
.L_26:
        /*002c*/ 	.word	0x00000000
        /*0030*/ 	.short	0x0000
        /*0032*/ 	.short	0x0000
        /*0034*/ 	.byte	0x00, 0xf5, 0x21, 0x00


	//----- nvinfo : EIATTR_SPARSE_MMA_MASK
	.align		4
.L_27:
        /*0038*/ 	.byte	0x03, 0x50
        /*003a*/ 	.short	0x0000


	//----- nvinfo : EIATTR_MAXREG_COUNT
	.align		4
        /*003c*/ 	.byte	0x03, 0x1b
        /*003e*/ 	.short	0x00ff


	//----- nvinfo : EIATTR_MERCURY_ISA_VERSION
	.align		4
        /*0040*/ 	.byte	0x03, 0x5f
        /*0042*/ 	.short	0x0101


	//----- nvinfo : EIATTR_VRC_CTA_INIT_COUNT
	.align		4
        /*0044*/ 	.byte	0x02, 0x4a
	.zero		1
	.zero		1


	//----- nvinfo : EIATTR_EXIT_INSTR_OFFSETS
	.align		4
        /*0048*/ 	.byte	0x04, 0x1c
        /*004a*/ 	.short	(.L_29 - .L_28)


	//   ....[0]....
.L_28:
        /*004c*/ 	.word	0x00000130


	//   ....[1]....
        /*0050*/ 	.word	0x00000650


	//----- nvinfo : EIATTR_CBANK_PARAM_SIZE
	.align		4
.L_29:
        /*0054*/ 	.byte	0x03, 0x19
        /*0056*/ 	.short	0x0014


	//----- nvinfo : EIATTR_PARAM_CBANK
	.align		4
        /*0058*/ 	.byte	0x04, 0x0a
        /*005a*/ 	.short	(.L_31 - .L_30)
	.align		4
.L_30:
        /*005c*/ 	.word	index@(.nv.constant0._Z20CalculateFinalMatrixPlS_i)
        /*0060*/ 	.short	0x0380
        /*0062*/ 	.short	0x0014


	//----- nvinfo : EIATTR_SW_WAR
	.align		4
.L_31:
        /*0064*/ 	.byte	0x04, 0x36
        /*0066*/ 	.short	(.L_33 - .L_32)
.L_32:
        /*0068*/ 	.word	0x00000008
.L_33:


//--------------------- .nv.info._Z16FindWeightMatrixPlS_i --------------------------
	.section	.nv.info._Z16FindWeightMatrixPlS_i,"",@"SHT_CUDA_INFO"
	.sectionflags	@""
	.align	4


	//----- nvinfo : EIATTR_CUDA_API_VERSION
	.align		4
        /*0000*/ 	.byte	0x04, 0x37
        /*0002*/ 	.short	(.L_35 - .L_34)
.L_34:
        /*0004*/ 	.word	0x00000082


	//----- nvinfo : EIATTR_KPARAM_INFO
	.align		4
.L_35:
        /*0008*/ 	.byte	0x04, 0x17
        /*000a*/ 	.short	(.L_37 - .L_36)
.L_36:
        /*000c*/ 	.word	0x00000000
        /*0010*/ 	.short	0x0002
        /*0012*/ 	.short	0x0010
        /*0014*/ 	.byte	0x00, 0xf0, 0x11, 0x00


	//----- nvinfo : EIATTR_KPARAM_INFO
	.align		4
.L_37:
        /*0018*/ 	.byte	0x04, 0x17
        /*001a*/ 	.short	(.L_39 - .L_38)
.L_38:
        /*001c*/ 	.word	0x00000000
        /*0020*/ 	.short	0x0001
        /*0022*/ 	.short	0x0008
        /*0024*/ 	.byte	0x00, 0xf5, 0x21, 0x00


	//----- nvinfo : EIATTR_KPARAM_INFO
	.align		4
.L_39:
        /*0028*/ 	.byte	0x04, 0x17
        /*002a*/ 	.short	(.L_41 - .L_40)
.L_40:
        /*002c*/ 	.word	0x00000000
        /*0030*/ 	.short	0x0000
        /*0032*/ 	.short	0x0000
        /*0034*/ 	.byte	0x00, 0xf5, 0x21, 0x00


	//----- nvinfo : EIATTR_SPARSE_MMA_MASK
	.align		4
.L_41:
        /*0038*/ 	.byte	0x03, 0x50
        /*003a*/ 	.short	0x0000


	//----- nvinfo : EIATTR_MAXREG_COUNT
	.align		4
        /*003c*/ 	.byte	0x03, 0x1b
        /*003e*/ 	.short	0x00ff


	//----- nvinfo : EIATTR_MERCURY_ISA_VERSION
	.align		4
        /*0040*/ 	.byte	0x03, 0x5f
        /*0042*/ 	.short	0x0101


	//----- nvinfo : EIATTR_VRC_CTA_INIT_COUNT
	.align		4
        /*0044*/ 	.byte	0x02, 0x4a
	.zero		1
	.zero		1


	//----- nvinfo : EIATTR_EXIT_INSTR_OFFSETS
	.align		4
        /*0048*/ 	.byte	0x04, 0x1c
        /*004a*/ 	.short	(.L_43 - .L_42)


	//   ....[0]....
.L_42:
        /*004c*/ 	.word	0x000000b0


	//   ....[1]....
        /*0050*/ 	.word	0x00000150


	//   ....[2]....
        /*0054*/ 	.word	0x00000170


	//----- nvinfo : EIATTR_CBANK_PARAM_SIZE
	.align		4
.L_43:
        /*0058*/ 	.byte	0x03, 0x19
        /*005a*/ 	.short	0x0014


	//----- nvinfo : EIATTR_PARAM_CBANK
	.align		4
        /*005c*/ 	.byte	0x04, 0x0a
        /*005e*/ 	.short	(.L_45 - .L_44)
	.align		4
.L_44:
        /*0060*/ 	.word	index@(.nv.constant0._Z16FindWeightMatrixPlS_i)
        /*0064*/ 	.short	0x0380
        /*0066*/ 	.short	0x0014


	//----- nvinfo : EIATTR_SW_WAR
	.align		4
.L_45:
        /*0068*/ 	.byte	0x04, 0x36
        /*006a*/ 	.short	(.L_47 - .L_46)
.L_46:
        /*006c*/ 	.word	0x00000008
.L_47:


//--------------------- .nv.info._Z24CalculateHadamardProductPlS_i --------------------------
	.section	.nv.info._Z24CalculateHadamardProductPlS_i,"",@"SHT_CUDA_INFO"
	.sectionflags	@""
	.align	4


	//----- nvinfo : EIATTR_CUDA_API_VERSION
	.align		4
        /*0000*/ 	.byte	0x04, 0x37
        /*0002*/ 	.short	(.L_49 - .L_48)
.L_48:
        /*0004*/ 	.word	0x00000082


	//----- nvinfo : EIATTR_KPARAM_INFO
	.align		4
.L_49:
        /*0008*/ 	.byte	0x04, 0x17
        /*000a*/ 	.short	(.L_51 - .L_50)
.L_50:
        /*000c*/ 	.word	0x00000000
        /*0010*/ 	.short	0x0002
        /*0012*/ 	.short	0x0010
        /*0014*/ 	.byte	0x00, 0xf0, 0x11, 0x00


	//----- nvinfo : EIATTR_KPARAM_INFO
	.align		4
.L_51:
        /*0018*/ 	.byte	0x04, 0x17
        /*001a*/ 	.short	(.L_53 - .L_52)
.L_52:
        /*001c*/ 	.word	0x00000000
        /*0020*/ 	.short	0x0001
        /*0022*/ 	.short	0x0008
        /*0024*/ 	.byte	0x00, 0xf5, 0x21, 0x00


	//----- nvinfo : EIATTR_KPARAM_INFO
	.align		4
.L_53:
        /*0028*/ 	.byte	0x04, 0x17
        /*002a*/ 	.short	(.L_55 - .L_54)
.L_54:
        /*002c*/ 	.word	0x00000000
        /*0030*/ 	.short	0x0000
        /*0032*/ 	.short	0x0000
        /*0034*/ 	.byte	0x00, 0xf5, 0x21, 0x00


	//----- nvinfo : EIATTR_SPARSE_MMA_MASK
	.align		4
.L_55:
        /*0038*/ 	.byte	0x03, 0x50
        /*003a*/ 	.short	0x0000


	//----- nvinfo : EIATTR_MAXREG_COUNT
	.align		4
        /*003c*/ 	.byte	0x03, 0x1b
        /*003e*/ 	.short	0x00ff


	//----- nvinfo : EIATTR_MERCURY_ISA_VERSION
	.align		4
        /*0040*/ 	.byte	0x03, 0x5f
        /*0042*/ 	.short	0x0101


	//----- nvinfo : EIATTR_VRC_CTA_INIT_COUNT
	.align		4
        /*0044*/ 	.byte	0x02, 0x4a
	.zero		1
	.zero		1


	//----- nvinfo : EIATTR_EXIT_INSTR_OFFSETS
	.align		4
        /*0048*/ 	.byte	0x04, 0x1c
        /*004a*/ 	.short	(.L_57 - .L_56)


	//   ....[0]....
.L_56:
        /*004c*/ 	.word	0x00000080


	//   ....[1]....
        /*0050*/ 	.word	0x000004a0


	//----- nvinfo : EIATTR_CRS_STACK_SIZE
	.align		4
.L_57:
        /*0054*/ 	.byte	0x04, 0x1e
        /*0056*/ 	.short	(.L_59 - .L_58)
.L_58:
        /*0058*/ 	.word	0x00000000


	//----- nvinfo : EIATTR_CBANK_PARAM_SIZE
	.align		4
.L_59:
        /*005c*/ 	.byte	0x03, 0x19
        /*005e*/ 	.short	0x0014


	//----- nvinfo : EIATTR_PARAM_CBANK
	.align		4
        /*0060*/ 	.byte	0x04, 0x0a
        /*0062*/ 	.short	(.L_61 - .L_60)
	.align		4
.L_60:
        /*0064*/ 	.word	index@(.nv.constant0._Z24CalculateHadamardProductPlS_i)
        /*0068*/ 	.short	0x0380
        /*006a*/ 	.short	0x0014


	//----- nvinfo : EIATTR_SW_WAR
	.align		4
.L_61:
        /*006c*/ 	.byte	0x04, 0x36
        /*006e*/ 	.short	(.L_63 - .L_62)
.L_62:
        /*0070*/ 	.word	0x00000008
.L_63:


//--------------------- .nv.callgraph             --------------------------
	.section	.nv.callgraph,"",@"SHT_CUDA_CALLGRAPH"
	.align	4
	.sectionentsize	8
	.align		4
        /*0000*/ 	.word	0x00000000
	.align		4
        /*0004*/ 	.word	0xffffffff
	.align		4
        /*0008*/ 	.word	0x00000000
	.align		4
        /*000c*/ 	.word	0xfffffffe
	.align		4
        /*0010*/ 	.word	0x00000000
	.align		4
        /*0014*/ 	.word	0xfffffffd
	.align		4
        /*0018*/ 	.word	0x00000000
	.align		4
        /*001c*/ 	.word	0xfffffffc


//--------------------- .text._Z20CalculateFinalMatrixPlS_i --------------------------
	.section	.text._Z20CalculateFinalMatrixPlS_i,"ax",@progbits
	.align	128
        .global         _Z20CalculateFinalMatrixPlS_i
        .type           _Z20CalculateFinalMatrixPlS_i,@function
        .size           _Z20CalculateFinalMatrixPlS_i,(.L_x_6 - _Z20CalculateFinalMatrixPlS_i)
        .other          _Z20CalculateFinalMatrixPlS_i,@"STO_CUDA_ENTRY STV_DEFAULT"
_Z20CalculateFinalMatrixPlS_i:
.text._Z20CalculateFinalMatrixPlS_i:
[----:B------:R-:W-:Y:S01]  /*0000*/  LDC R1, c[0x0][0x37c] ;  /* 0x0000df00ff017b82 */ /* 0x000fe20000000800 */
[----:B------:R-:W0:Y:S07]  /*0010*/  S2R R3, SR_TID.X ;  /* 0x0000000000037919 */ /* 0x000e2e0000002100 */
[----:B------:R-:W0:Y:S01]  /*0020*/  S2UR UR4, SR_CTAID.X ;  /* 0x00000000000479c3 */ /* 0x000e220000002500 */
[----:B------:R-:W1:Y:S07]  /*0030*/  S2R R8, SR_TID.Y ;  /* 0x0000000000087919 */ /* 0x000e6e0000002200 */
[----:B------:R-:W0:Y:S08]  /*0040*/  LDC R4, c[0x0][0x360] ;  /* 0x0000d800ff047b82 */ /* 0x000e300000000800 */
[----:B------:R-:W1:Y:S08]  /*0050*/  S2UR UR5, SR_CTAID.Y ;  /* 0x00000000000579c3 */ /* 0x000e700000002600 */
[----:B------:R-:W2:Y:S08]  /*0060*/  LDC R0, c[0x0][0x390] ;  /* 0x0000e400ff007b82 */ /* 0x000eb00000000800 */
[----:B------:R-:W1:Y:S01]  /*0070*/  LDC R5, c[0x0][0x364] ;  /* 0x0000d900ff057b82 */ /* 0x000e620000000800 */
[----:B------:R-:W3:Y:S01]  /*0080*/  LDCU UR6, c[0x0][0x370] ;  /* 0x00006e00ff0677ac */ /* 0x000ee20008000800 */
[----:B0-----:R-:W-:-:S02]  /*0090*/  IMAD R2, R4, UR4, R3 ;  /* 0x0000000404027c24 */ /* 0x001fc4000f8e0203 */
[----:B------:R-:W-:Y:S02]  /*00a0*/  IMAD.MOV.U32 R3, RZ, RZ, RZ ;  /* 0x000000ffff037224 */ /* 0x000fe400078e00ff */
[----:B--2---:R-:W-:Y:S02]  /*00b0*/  IMAD R6, R0, R0, RZ ;  /* 0x0000000000067224 */ /* 0x004fe400078e02ff */
[----:B---3--:R-:W-:Y:S02]  /*00c0*/  IMAD R4, R4, UR6, RZ ;  /* 0x0000000604047c24 */ /* 0x008fe4000f8e02ff */
[----:B------:R-:W-:Y:S02]  /*00d0*/  IMAD.SHL.U32 R7, R6, 0x4, RZ ;  /* 0x0000000406077824 */ /* 0x000fe400078e00ff */
[----:B-1----:R-:W-:-:S04]  /*00e0*/  IMAD R5, R5, UR5, R8 ;  /* 0x0000000505057c24 */ /* 0x002fc8000f8e0208 */
[----:B------:R-:W-:Y:S01]  /*00f0*/  IMAD.WIDE.U32 R2, R5, R4, R2 ;  /* 0x0000000405027225 */ /* 0x000fe200078e0002 */
[----:B------:R-:W-:Y:S02]  /*0100*/  SHF.R.S32.HI R5, RZ, 0x1f, R7 ;  /* 0x0000001fff057819 */ /* 0x000fe40000011407 */
[----:B------:R-:W-:-:S04]  /*0110*/  ISETP.GE.U32.AND P0, PT, R2, R7, PT ;  /* 0x000000070200720c */ /* 0x000fc80003f06070 */
[----:B------:R-:W-:-:S13]  /*0120*/  ISETP.GE.AND.EX P0, PT, R3, R5, PT, P0 ;  /* 0x000000050300720c */ /* 0x000fda0003f06300 */
[----:B------:R-:W-:Y:S05]  /*0130*/  @P0 EXIT ;  /* 0x000000000000094d */ /* 0x000fea0003800000 */
[----:B------:R-:W-:Y:S01]  /*0140*/  SHF.L.U32 R5, R0, 0x1, RZ ;  /* 0x0000000100057819 */ /* 0x000fe200000006ff */
[----:B------:R-:W0:Y:S01]  /*0150*/  LDCU.128 UR8, c[0x0][0x380] ;  /* 0x00007000ff0877ac */ /* 0x000e220008000c00 */
[----:B------:R-:W-:Y:S02]  /*0160*/  IABS R10, R2 ;  /* 0x00000002000a7213 */ /* 0x000fe40000000000 */
[----:B------:R-:W-:Y:S01]  /*0170*/  IABS R9, R5 ;  /* 0x0000000500097213 */ /* 0x000fe20000000000 */
[----:B------:R-:W1:Y:S03]  /*0180*/  LDCU.64 UR4, c[0x0][0x358] ;  /* 0x00006b00ff0477ac */ /* 0x000e660008000a00 */
[----:B------:R-:W2:Y:S08]  /*0190*/  I2F.RP R3, R9 ;  /* 0x0000000900037306 */ /* 0x000eb00000209400 */
[----:B--2---:R-:W2:Y:S02]  /*01a0*/  MUFU.RCP R3, R3 ;  /* 0x0000000300037308 */ /* 0x004ea40000001000 */
[----:B--2---:R-:W-:Y:S01]  /*01b0*/  VIADD R6, R3, 0xffffffe ;  /* 0x0ffffffe03067836 */ /* 0x004fe20000000000 */
[----:B------:R-:W-:-:S05]  /*01c0*/  IABS R3, R0 ;  /* 0x0000000000037213 */ /* 0x000fca0000000000 */
[----:B------:R2:W3:Y:S08]  /*01d0*/  F2I.FTZ.U32.TRUNC.NTZ R7, R6 ;  /* 0x0000000600077305 */ /* 0x0004f0000021f000 */
[----:B------:R-:W4:Y:S01]  /*01e0*/  I2F.RP R8, R3 ;  /* 0x0000000300087306 */ /* 0x000f220000209400 */
[----:B--2---:R-:W-:Y:S02]  /*01f0*/  HFMA2 R6, -RZ, RZ, 0, 0 ;  /* 0x00000000ff067431 */ /* 0x004fe400000001ff */
[----:B---3--:R-:W-:-:S04]  /*0200*/  IMAD.MOV R4, RZ, RZ, -R7 ;  /* 0x000000ffff047224 */ /* 0x008fc800078e0a07 */
[----:B------:R-:W-:Y:S01]  /*0210*/  IMAD R11, R4, R9, RZ ;  /* 0x00000009040b7224 */ /* 0x000fe200078e02ff */
[----:B------:R-:W-:-:S03]  /*0220*/  IABS R4, R5 ;  /* 0x0000000500047213 */ /* 0x000fc60000000000 */
[----:B------:R-:W-:Y:S01]  /*0230*/  IMAD.HI.U32 R7, R7, R11, R6 ;  /* 0x0000000b07077227 */ /* 0x000fe200078e0006 */
[----:B----4-:R-:W2:Y:S03]  /*0240*/  MUFU.RCP R8, R8 ;  /* 0x0000000800087308 */ /* 0x010ea60000001000 */
[----:B------:R-:W-:Y:S02]  /*0250*/  IMAD.MOV R11, RZ, RZ, -R4 ;  /* 0x000000ffff0b7224 */ /* 0x000fe400078e0a04 */
[----:B------:R-:W-:-:S04]  /*0260*/  IMAD.HI.U32 R4, R7, R10, RZ ;  /* 0x0000000a07047227 */ /* 0x000fc800078e00ff */
[----:B------:R-:W-:-:S05]  /*0270*/  IMAD R6, R4, R11, R10 ;  /* 0x0000000b04067224 */ /* 0x000fca00078e020a */
[----:B------:R-:W-:-:S13]  /*0280*/  ISETP.GT.U32.AND P1, PT, R9, R6, PT ;  /* 0x000000060900720c */ /* 0x000fda0003f24070 */
[----:B------:R-:W-:Y:S02]  /*0290*/  @!P1 IMAD.IADD R6, R6, 0x1, -R9 ;  /* 0x0000000106069824 */ /* 0x000fe400078e0a09 */
[----:B------:R-:W-:Y:S01]  /*02a0*/  @!P1 VIADD R4, R4, 0x1 ;  /* 0x0000000104049836 */ /* 0x000fe20000000000 */
[----:B------:R-:W-:Y:S02]  /*02b0*/  ISETP.NE.AND P1, PT, R5, RZ, PT ;  /* 0x000000ff0500720c */ /* 0x000fe40003f25270 */
[----:B------:R-:W-:Y:S02]  /*02c0*/  ISETP.GE.U32.AND P0, PT, R6, R9, PT ;  /* 0x000000090600720c */ /* 0x000fe40003f06070 */
[----:B------:R-:W-:-:S04]  /*02d0*/  LOP3.LUT R6, R2, R5, RZ, 0x3c, !PT ;  /* 0x0000000502067212 */ /* 0x000fc800078e3cff */
[----:B------:R-:W-:Y:S02]  /*02e0*/  ISETP.GE.AND P2, PT, R6, RZ, PT ;  /* 0x000000ff0600720c */ /* 0x000fe40003f46270 */
[----:B--2---:R-:W-:-:S04]  /*02f0*/  IADD3 R6, PT, PT, R8, 0xffffffe, RZ ;  /* 0x0ffffffe08067810 */ /* 0x004fc80007ffe0ff */
[----:B------:R2:W3:Y:S01]  /*0300*/  F2I.FTZ.U32.TRUNC.NTZ R7, R6 ;  /* 0x0000000600077305 */ /* 0x0004e2000021f000 */
[----:B------:R-:W-:-:S05]  /*0310*/  @P0 VIADD R4, R4, 0x1 ;  /* 0x0000000104040836 */ /* 0x000fca0000000000 */
[----:B------:R-:W-:Y:S01]  /*0320*/  MOV R9, R4 ;  /* 0x0000000400097202 */ /* 0x000fe20000000f00 */
[----:B--2---:R-:W-:-:S04]  /*0330*/  IMAD.MOV.U32 R6, RZ, RZ, RZ ;  /* 0x000000ffff067224 */ /* 0x004fc800078e00ff */
[----:B------:R-:W-:Y:S01]  /*0340*/  @!P2 IMAD.MOV R9, RZ, RZ, -R9 ;  /* 0x000000ffff09a224 */ /* 0x000fe200078e0a09 */
[----:B------:R-:W-:Y:S01]  /*0350*/  @!P1 LOP3.LUT R9, RZ, R5, RZ, 0x33, !PT ;  /* 0x00000005ff099212 */ /* 0x000fe200078e33ff */
[----:B---3--:R-:W-:-:S03]  /*0360*/  IMAD.MOV R8, RZ, RZ, -R7 ;  /* 0x000000ffff087224 */ /* 0x008fc600078e0a07 */
[----:B------:R-:W-:-:S05]  /*0370*/  IADD3 R4, PT, PT, -R9, RZ, RZ ;  /* 0x000000ff09047210 */ /* 0x000fca0007ffe1ff */
[----:B------:R-:W-:Y:S01]  /*0380*/  IMAD R11, R5, R4, R2 ;  /* 0x00000004050b7224 */ /* 0x000fe200078e0202 */
[----:B------:R-:W-:Y:S01]  /*0390*/  IABS R4, R9 ;  /* 0x0000000900047213 */ /* 0x000fe20000000000 */
[----:B------:R-:W-:-:S03]  /*03a0*/  IMAD R5, R8, R3, RZ ;  /* 0x0000000308057224 */ /* 0x000fc600078e02ff */
[----:B------:R-:W-:Y:S01]  /*03b0*/  IABS R2, R11 ;  /* 0x0000000b00027213 */ /* 0x000fe20000000000 */
[----:B------:R-:W-:-:S04]  /*03c0*/  IMAD.HI.U32 R6, R7, R5, R6 ;  /* 0x0000000507067227 */ /* 0x000fc800078e0006 */
[----:B------:R-:W-:Y:S02]  /*03d0*/  IMAD.MOV.U32 R5, RZ, RZ, R2 ;  /* 0x000000ffff057224 */ /* 0x000fe400078e0002 */
[----:B------:R-:W-:-:S04]  /*03e0*/  IMAD.HI.U32 R2, R6, R4, RZ ;  /* 0x0000000406027227 */ /* 0x000fc800078e00ff */
[----:B------:R-:W-:Y:S01]  /*03f0*/  IMAD.HI.U32 R6, R6, R5, RZ ;  /* 0x0000000506067227 */ /* 0x000fe200078e00ff */
[----:B------:R-:W-:-:S03]  /*0400*/  IADD3 R2, PT, PT, -R2, RZ, RZ ;  /* 0x000000ff02027210 */ /* 0x000fc60007ffe1ff */
[----:B------:R-:W-:Y:S02]  /*0410*/  IMAD.MOV R6, RZ, RZ, -R6 ;  /* 0x000000ffff067224 */ /* 0x000fe400078e0a06 */
[C---:B------:R-:W-:Y:S02]  /*0420*/  IMAD R2, R3.reuse, R2, R4 ;  /* 0x0000000203027224 */ /* 0x040fe400078e0204 */
[----:B------:R-:W-:-:S03]  /*0430*/  IMAD R4, R3, R6, R5 ;  /* 0x0000000603047224 */ /* 0x000fc600078e0205 */
[C---:B------:R-:W-:Y:S02]  /*0440*/  ISETP.GT.U32.AND P0, PT, R3.reuse, R2, PT ;  /* 0x000000020300720c */ /* 0x040fe40003f04070 */
[----:B------:R-:W-:-:S11]  /*0450*/  ISETP.GT.U32.AND P1, PT, R3, R4, PT ;  /* 0x000000040300720c */ /* 0x000fd60003f24070 */
[----:B------:R-:W-:Y:S01]  /*0460*/  @!P0 IMAD.IADD R2, R2, 0x1, -R3 ;  /* 0x0000000102028824 */ /* 0x000fe200078e0a03 */
[----:B------:R-:W-:Y:S02]  /*0470*/  ISETP.GE.AND P0, PT, R9, RZ, PT ;  /* 0x000000ff0900720c */ /* 0x000fe40003f06270 */
[----:B------:R-:W-:Y:S02]  /*0480*/  @!P1 IADD3 R4, PT, PT, R4, -R3, RZ ;  /* 0x8000000304049210 */ /* 0x000fe40007ffe0ff */
[C---:B------:R-:W-:Y:S02]  /*0490*/  ISETP.GT.U32.AND P2, PT, R3.reuse, R2, PT ;  /* 0x000000020300720c */ /* 0x040fe40003f44070 */
[----:B------:R-:W-:Y:S02]  /*04a0*/  ISETP.GT.U32.AND P3, PT, R3, R4, PT ;  /* 0x000000040300720c */ /* 0x000fe40003f64070 */
[----:B------:R-:W-:-:S09]  /*04b0*/  ISETP.GE.AND P1, PT, R11, RZ, PT ;  /* 0x000000ff0b00720c */ /* 0x000fd20003f26270 */
[--C-:B------:R-:W-:Y:S01]  /*04c0*/  @!P2 IMAD.IADD R2, R2, 0x1, -R3.reuse ;  /* 0x000000010202a824 */ /* 0x100fe200078e0a03 */
[----:B------:R-:W-:Y:S01]  /*04d0*/  ISETP.NE.AND P2, PT, R0, RZ, PT ;  /* 0x000000ff0000720c */ /* 0x000fe20003f45270 */
[----:B------:R-:W-:Y:S01]  /*04e0*/  @!P3 IMAD.IADD R4, R4, 0x1, -R3 ;  /* 0x000000010404b824 */ /* 0x000fe200078e0a03 */
[----:B------:R-:W-:Y:S01]  /*04f0*/  LOP3.LUT R3, RZ, R0, RZ, 0x33, !PT ;  /* 0x00000000ff037212 */ /* 0x000fe200078e33ff */
[----:B------:R-:W-:-:S03]  /*0500*/  @!P0 IMAD.MOV R2, RZ, RZ, -R2 ;  /* 0x000000ffff028224 */ /* 0x000fc600078e0a02 */
[----:B------:R-:W-:Y:S01]  /*0510*/  MOV R6, R4 ;  /* 0x0000000400067202 */ /* 0x000fe20000000f00 */
[----:B------:R-:W-:Y:S01]  /*0520*/  IMAD.WIDE R4, R9, R0, RZ ;  /* 0x0000000009047225 */ /* 0x000fe200078e02ff */
[C---:B------:R-:W-:Y:S02]  /*0530*/  SEL R7, R3.reuse, R2, !P2 ;  /* 0x0000000203077207 */ /* 0x040fe40005000000 */
[----:B------:R-:W-:Y:S02]  /*0540*/  @!P1 IADD3 R6, PT, PT, -R6, RZ, RZ ;  /* 0x000000ff06069210 */ /* 0x000fe40007ffe1ff */
[C---:B------:R-:W-:Y:S02]  /*0550*/  LEA R9, P0, R4.reuse, R11, 0x1 ;  /* 0x0000000b04097211 */ /* 0x040fe400078008ff */
[----:B------:R-:W-:Y:S01]  /*0560*/  SEL R2, R3, R6, !P2 ;  /* 0x0000000603027207 */ /* 0x000fe20005000000 */
[----:B------:R-:W-:Y:S01]  /*0570*/  IMAD.MOV.U32 R3, RZ, RZ, RZ ;  /* 0x000000ffff037224 */ /* 0x000fe200078e00ff */
[----:B------:R-:W-:-:S03]  /*0580*/  LEA.HI.X R4, R4, RZ, R5, 0x1, P0 ;  /* 0x000000ff04047211 */ /* 0x000fc600000f0c05 */
[----:B------:R-:W-:Y:S01]  /*0590*/  IMAD.WIDE R6, R7, R0, R2 ;  /* 0x0000000007067225 */ /* 0x000fe200078e0202 */
[C---:B0-----:R-:W-:Y:S02]  /*05a0*/  LEA R2, P0, R9.reuse, UR10, 0x3 ;  /* 0x0000000a09027c11 */ /* 0x041fe4000f8018ff */
[C---:B------:R-:W-:Y:S02]  /*05b0*/  LEA R8, P1, R6.reuse, UR8, 0x3 ;  /* 0x0000000806087c11 */ /* 0x040fe4000f8218ff */
[----:B------:R-:W-:Y:S02]  /*05c0*/  LEA.HI.X R3, R9, UR11, R4, 0x3, P0 ;  /* 0x0000000b09037c11 */ /* 0x000fe400080f1c04 */
[----:B------:R-:W-:-:S03]  /*05d0*/  LEA.HI.X R9, R6, UR9, R7, 0x3, P1 ;  /* 0x0000000906097c11 */ /* 0x000fc600088f1c07 */
[----:B-1----:R-:W2:Y:S04]  /*05e0*/  LDG.E.64 R4, desc[UR4][R2.64] ;  /* 0x0000000402047981 */ /* 0x002ea8000c1e1b00 */
[----:B------:R-:W2:Y:S02]  /*05f0*/  LDG.E.64 R6, desc[UR4][R8.64] ;  /* 0x0000000408067981 */ /* 0x000ea4000c1e1b00 */
[-C--:B--2---:R-:W-:Y:S02]  /*0600*/  IMAD R7, R7, R4.reuse, RZ ;  /* 0x0000000407077224 */ /* 0x084fe400078e02ff */
[----:B------:R-:W-:-:S04]  /*0610*/  IMAD.WIDE.U32 R10, R6, R4, RZ ;  /* 0x00000004060a7225 */ /* 0x000fc800078e00ff */
[----:B------:R-:W-:-:S05]  /*0620*/  IMAD R7, R5, R6, R7 ;  /* 0x0000000605077224 */ /* 0x000fca00078e0207 */
[----:B------:R-:W-:-:S05]  /*0630*/  IADD3 R11, PT, PT, R11, R7, RZ ;  /* 0x000000070b0b7210 */ /* 0x000fca0007ffe0ff */
[----:B------:R-:W-:Y:S01]  /*0640*/  STG.E.64 desc[UR4][R2.64], R10 ;  /* 0x0000000a02007986 */ /* 0x000fe2000c101b04 */
[----:B------:R-:W-:Y:S05]  /*0650*/  EXIT ;  /* 0x000000000000794d */ /* 0x000fea0003800000 */
.L_x_0:
[----:B------:R-:W-:-:S00]  /*0660*/  BRA `(.L_x_0) ;  /* 0xfffffffc00fc7947 */ /* 0x000fc0000383ffff */
[----:B------:R-:W-:-:S00]  /*0670*/  NOP ;  /* 0x0000000000007918 */ /* 0x000fc00000000000 */
        /* <DEDUP_REMOVED lines=8> */
.L_x_6:


//--------------------- .text._Z16FindWeightMatrixPlS_i --------------------------
	.section	.text._Z16FindWeightMatrixPlS_i,"ax",@progbits
	.align	128
        .global         _Z16FindWeightMatrixPlS_i
        .type           _Z16FindWeightMatrixPlS_i,@function
        .size           _Z16FindWeightMatrixPlS_i,(.L_x_7 - _Z16FindWeightMatrixPlS_i)
        .other          _Z16FindWeightMatrixPlS_i,@"STO_CUDA_ENTRY STV_DEFAULT"
_Z16FindWeightMatrixPlS_i:
.text._Z16FindWeightMatrixPlS_i:
[----:B------:R-:W-:Y:S01]  /*0000*/  LDC R1, c[0x0][0x37c] ;  /* 0x0000df00ff017b82 */ /* 0x000fe20000000800 */
[----:B------:R-:W0:Y:S01]  /*0010*/  S2R R3, SR_TID.Y ;  /* 0x0000000000037919 */ /* 0x000e220000002200 */
[----:B------:R-:W1:Y:S06]  /*0020*/  LDCU UR6, c[0x0][0x360] ;  /* 0x00006c00ff0677ac */ /* 0x000e6c0008000800 */
[----:B------:R-:W0:Y:S01]  /*0030*/  S2UR UR5, SR_CTAID.X ;  /* 0x00000000000579c3 */ /* 0x000e220000002500 */
[----:B------:R-:W1:Y:S01]  /*0040*/  S2R R5, SR_TID.X ;  /* 0x0000000000057919 */ /* 0x000e620000002100 */
[----:B------:R-:W2:Y:S06]  /*0050*/  LDCU UR4, c[0x0][0x390] ;  /* 0x00007200ff0477ac */ /* 0x000eac0008000800 */
[----:B------:R-:W0:Y:S01]  /*0060*/  LDC R0, c[0x0][0x364] ;  /* 0x0000d900ff007b82 */ /* 0x000e220000000800 */
[----:B--2---:R-:W-:Y:S01]  /*0070*/  UIMAD UR4, UR4, UR4, URZ ;  /* 0x00000004040472a4 */ /* 0x004fe2000f8e02ff */
[----:B0-----:R-:W-:-:S04]  /*0080*/  IMAD R0, R0, UR5, R3 ;  /* 0x0000000500007c24 */ /* 0x001fc8000f8e0203 */
[----:B-1----:R-:W-:-:S05]  /*0090*/  IMAD R5, R0, UR6, R5 ;  /* 0x0000000600057c24 */ /* 0x002fca000f8e0205 */
[----:B------:R-:W-:-:S13]  /*00a0*/  ISETP.GE.U32.AND P0, PT, R5, UR4, PT ;  /* 0x0000000405007c0c */ /* 0x000fda000bf06070 */
[----:B------:R-:W-:Y:S05]  /*00b0*/  @P0 EXIT ;  /* 0x000000000000094d */ /* 0x000fea0003800000 */
[----:B------:R-:W0:Y:S01]  /*00c0*/  LDC.64 R6, c[0x0][0x388] ;  /* 0x0000e200ff067b82 */ /* 0x000e220000000a00 */
[----:B------:R-:W1:Y:S07]  /*00d0*/  LDCU.64 UR4, c[0x0][0x358] ;  /* 0x00006b00ff0477ac */ /* 0x000e6e0008000a00 */
[----:B------:R-:W2:Y:S01]  /*00e0*/  LDC.64 R2, c[0x0][0x380] ;  /* 0x0000e000ff027b82 */ /* 0x000ea20000000a00 */
[----:B0-----:R-:W-:-:S06]  /*00f0*/  IMAD.WIDE.U32 R6, R5, 0x8, R6 ;  /* 0x0000000805067825 */ /* 0x001fcc00078e0006 */
[----:B-1----:R-:W3:Y:S01]  /*0100*/  LDG.E.64 R6, desc[UR4][R6.64] ;  /* 0x0000000406067981 */ /* 0x002ee2000c1e1b00 */
[----:B--2---:R-:W-:-:S05]  /*0110*/  IMAD.WIDE.U32 R2, R5, 0x8, R2 ;  /* 0x0000000805027825 */ /* 0x004fca00078e0002 */
[----:B------:R-:W3:Y:S02]  /*0120*/  LDG.E.64 R4, desc[UR4][R2.64] ;  /* 0x0000000402047981 */ /* 0x000ee4000c1e1b00 */
[----:B---3--:R-:W-:-:S04]  /*0130*/  ISETP.GT.U32.AND P0, PT, R4, R6, PT ;  /* 0x000000060400720c */ /* 0x008fc80003f04070 */
[----:B------:R-:W-:-:S13]  /*0140*/  ISETP.GT.AND.EX P0, PT, R5, R7, PT, P0 ;  /* 0x000000070500720c */ /* 0x000fda0003f04300 */
[----:B------:R-:W-:Y:S05]  /*0150*/  @P0 EXIT ;  /* 0x000000000000094d */ /* 0x000fea0003800000 */
[----:B------:R-:W-:Y:S01]  /*0160*/  STG.E.64 desc[UR4][R2.64], R6 ;  /* 0x0000000602007986 */ /* 0x000fe2000c101b04 */
[----:B------:R-:W-:Y:S05]  /*0170*/  EXIT ;  /* 0x000000000000794d */ /* 0x000fea0003800000 */
.L_x_1:
        /* <DEDUP_REMOVED lines=16> */
.L_x_7:


//--------------------- .text._Z24CalculateHadamardProductPlS_i --------------------------
	.section	.text._Z24CalculateHadamardProductPlS_i,"ax",@progbits
	.align	128
        .global         _Z24CalculateHadamardProductPlS_i
        .type           _Z24CalculateHadamardProductPlS_i,@function
        .size           _Z24CalculateHadamardProductPlS_i,(.L_x_5 - _Z24CalculateHadamardProductPlS_i)
        .other          _Z24CalculateHadamardProductPlS_i,@"STO_CUDA_ENTRY STV_DEFAULT"
_Z24CalculateHadamardProductPlS_i:
.text._Z24CalculateHadamardProductPlS_i:
[----:B------:R-:W-:Y:S01]  /*0000*/  LDC R1, c[0x0][0x37c] ;  /* 0x0000df00ff017b82 */ /* 0x000fe20000000800 */
[----:B------:R-:W0:Y:S07]  /*0010*/  S2R R3, SR_TID.X ;  /* 0x0000000000037919 */ /* 0x000e2e0000002100 */
[----:B------:R-:W0:Y:S01]  /*0020*/  S2UR UR5, SR_CTAID.X ;  /* 0x00000000000579c3 */ /* 0x000e220000002500 */
[----:B------:R-:W1:Y:S07]  /*0030*/  LDCU UR7, c[0x0][0x390] ;  /* 0x00007200ff0777ac */ /* 0x000e6e0008000800 */
[----:B------:R-:W0:Y:S01]  /*0040*/  LDC R2, c[0x0][0x360] ;  /* 0x0000d800ff027b82 */ /* 0x000e220000000800 */
[----:B-1----:R-:W-:Y:S01]  /*0050*/  UIMAD UR4, UR7, UR7, URZ ;  /* 0x00000007070472a4 */ /* 0x002fe2000f8e02ff */
[----:B0-----:R-:W-:-:S05]  /*0060*/  IMAD R2, R2, UR5, R3 ;  /* 0x0000000502027c24 */ /* 0x001fca000f8e0203 */
[----:B------:R-:W-:-:S13]  /*0070*/  ISETP.GE.U32.AND P0, PT, R2, UR4, PT ;  /* 0x0000000402007c0c */ /* 0x000fda000bf06070 */
[----:B------:R-:W-:Y:S05]  /*0080*/  @P0 EXIT ;  /* 0x000000000000094d */ /* 0x000fea0003800000 */
[----:B------:R-:W-:Y:S01]  /*0090*/  USHF.R.S32.HI UR6, URZ, 0x1f, UR7 ;  /* 0x0000001fff067899 */ /* 0x000fe20008011407 */
[----:B------:R-:W0:Y:S03]  /*00a0*/  LDCU.64 UR4, c[0x0][0x358] ;  /* 0x00006b00ff0477ac */ /* 0x000e260008000a00 */
[----:B------:R-:W-:-:S09]  /*00b0*/  UISETP.NE.U32.AND UP0, UPT, UR6, URZ, UPT ;  /* 0x000000ff0600728c */ /* 0x000fd2000bf05070 */
[----:B------:R-:W-:Y:S05]  /*00c0*/  BRA.U UP0, `(.L_x_2) ;  /* 0x0000000100607547 */ /* 0x000fea000b800000 */
[----:B------:R-:W1:Y:S01]  /*00d0*/  I2F.U32.RP R0, UR7 ;  /* 0x0000000700007d06 */ /* 0x000e620008209000 */
[----:B------:R-:W-:Y:S02]  /*00e0*/  ISETP.NE.U32.AND P2, PT, RZ, UR7, PT ;  /* 0x00000007ff007c0c */ /* 0x000fe4000bf45070 */
[----:B------:R-:W-:-:S05]  /*00f0*/  MOV R6, RZ ;  /* 0x000000ff00067202 */ /* 0x000fca0000000f00 */
[----:B-1----:R-:W1:Y:S02]  /*0100*/  MUFU.RCP R0, R0 ;  /* 0x0000000000007308 */ /* 0x002e640000001000 */
[----:B-1----:R-:W-:-:S06]  /*0110*/  VIADD R4, R0, 0xffffffe ;  /* 0x0ffffffe00047836 */ /* 0x002fcc0000000000 */
[----:B------:R1:W2:Y:S02]  /*0120*/  F2I.FTZ.U32.TRUNC.NTZ R5, R4 ;  /* 0x0000000400057305 */ /* 0x0002a4000021f000 */
[----:B-1----:R-:W-:Y:S02]  /*0130*/  HFMA2 R4, -RZ, RZ, 0, 0 ;  /* 0x00000000ff047431 */ /* 0x002fe400000001ff */
[----:B--2---:R-:W-:-:S04]  /*0140*/  IMAD.MOV R3, RZ, RZ, -R5 ;  /* 0x000000ffff037224 */ /* 0x004fc800078e0a05 */
[----:B------:R-:W-:-:S04]  /*0150*/  IMAD R3, R3, UR7, RZ ;  /* 0x0000000703037c24 */ /* 0x000fc8000f8e02ff */
[----:B------:R-:W-:-:S06]  /*0160*/  IMAD.HI.U32 R5, R5, R3, R4 ;  /* 0x0000000305057227 */ /* 0x000fcc00078e0004 */
[----:B------:R-:W-:-:S04]  /*0170*/  IMAD.HI.U32 R5, R5, R2, RZ ;  /* 0x0000000205057227 */ /* 0x000fc800078e00ff */
[----:B------:R-:W-:-:S04]  /*0180*/  IMAD.MOV R3, RZ, RZ, -R5 ;  /* 0x000000ffff037224 */ /* 0x000fc800078e0a05 */
[----:B------:R-:W-:-:S05]  /*0190*/  IMAD R3, R3, UR7, R2 ;  /* 0x0000000703037c24 */ /* 0x000fca000f8e0202 */
[----:B------:R-:W-:-:S13]  /*01a0*/  ISETP.GE.U32.AND P0, PT, R3, UR7, PT ;  /* 0x0000000703007c0c */ /* 0x000fda000bf06070 */
[----:B------:R-:W-:Y:S01]  /*01b0*/  @P0 IADD3 R3, PT, PT, R3, -UR7, RZ ;  /* 0x8000000703030c10 */ /* 0x000fe2000fffe0ff */
[----:B------:R-:W-:-:S03]  /*01c0*/  @P0 VIADD R5, R5, 0x1 ;  /* 0x0000000105050836 */ /* 0x000fc60000000000 */
[----:B------:R-:W-:Y:S01]  /*01d0*/  ISETP.GE.U32.AND P1, PT, R3, UR7, PT ;  /* 0x0000000703007c0c */ /* 0x000fe2000bf26070 */
[----:B------:R-:W-:-:S12]  /*01e0*/  HFMA2 R3, -RZ, RZ, 0, 0 ;  /* 0x00000000ff037431 */ /* 0x000fd800000001ff */
[----:B------:R-:W-:Y:S02]  /*01f0*/  @P1 IADD3 R5, PT, PT, R5, 0x1, RZ ;  /* 0x0000000105051810 */ /* 0x000fe40007ffe0ff */
[----:B------:R-:W-:-:S05]  /*0200*/  @!P2 LOP3.LUT R5, RZ, UR7, RZ, 0x33, !PT ;  /* 0x00000007ff05ac12 */ /* 0x000fca000f8e33ff */
[----:B------:R-:W-:-:S04]  /*0210*/  IMAD.MOV R9, RZ, RZ, -R5 ;  /* 0x000000ffff097224 */ /* 0x000fc800078e0a05 */
[----:B------:R-:W-:Y:S02]  /*0220*/  IMAD R9, R9, UR7, R2 ;  /* 0x0000000709097c24 */ /* 0x000fe4000f8e0202 */
[----:B------:R-:W-:Y:S01]  /*0230*/  IMAD.MOV.U32 R2, RZ, RZ, R5 ;  /* 0x000000ffff027224 */ /* 0x000fe200078e0005 */
[----:B------:R-:W-:Y:S06]  /*0240*/  BRA `(.L_x_3) ;  /* 0x0000000000347947 */ /* 0x000fec0003800000 */
.L_x_2:
[----:B------:R-:W-:-:S07]  /*0250*/  MOV R6, 0x270 ;  /* 0x0000027000067802 */ /* 0x000fce0000000f00 */
[----:B0-----:R-:W-:Y:S05]  /*0260*/  CALL.REL.NOINC `($__internal_0_$__cuda_sm20_div_s64) ;  /* 0x0000000000907944 */ /* 0x001fea0003c00000 */
[----:B------:R-:W0:Y:S01]  /*0270*/  LDCU UR7, c[0x0][0x390] ;  /* 0x00007200ff0777ac */ /* 0x000e220008000800 */
[----:B------:R-:W-:Y:S02]  /*0280*/  IADD3 R7, P0, PT, RZ, -R0, RZ ;  /* 0x80000000ff077210 */ /* 0x000fe40007f1e0ff */
[----:B------:R-:W-:-:S03]  /*0290*/  MOV R3, RZ ;  /* 0x000000ff00037202 */ /* 0x000fc60000000f00 */
[----:B------:R-:W-:-:S04]  /*02a0*/  IMAD.X R4, RZ, RZ, ~R5, P0 ;  /* 0x000000ffff047224 */ /* 0x000fc800000e0e05 */
[----:B0-----:R-:W-:Y:S02]  /*02b0*/  IMAD R4, R4, UR7, RZ ;  /* 0x0000000704047c24 */ /* 0x001fe4000f8e02ff */
[----:B------:R-:W-:-:S04]  /*02c0*/  IMAD.WIDE.U32 R2, R7, UR7, R2 ;  /* 0x0000000707027c25 */ /* 0x000fc8000f8e0002 */
[----:B------:R-:W-:Y:S02]  /*02d0*/  IMAD R7, R7, UR6, R4 ;  /* 0x0000000607077c24 */ /* 0x000fe4000f8e0204 */
[----:B------:R-:W-:Y:S02]  /*02e0*/  IMAD.MOV.U32 R9, RZ, RZ, R2 ;  /* 0x000000ffff097224 */ /* 0x000fe400078e0002 */
[----:B------:R-:W-:Y:S01]  /*02f0*/  IMAD.MOV.U32 R2, RZ, RZ, R0 ;  /* 0x000000ffff027224 */ /* 0x000fe200078e0000 */
[----:B------:R-:W-:Y:S02]  /*0300*/  IADD3 R6, PT, PT, R3, R7, RZ ;  /* 0x0000000703067210 */ /* 0x000fe40007ffe0ff */
[----:B------:R-:W-:-:S07]  /*0310*/  MOV R3, R5 ;  /* 0x0000000500037202 */ /* 0x000fce0000000f00 */
.L_x_3:
[----:B------:R-:W1:Y:S01]  /*0320*/  LDCU.128 UR8, c[0x0][0x380] ;  /* 0x00007000ff0877ac */ /* 0x000e620008000c00 */
[----:B------:R-:W-:Y:S01]  /*0330*/  IMAD R0, R6, UR7, RZ ;  /* 0x0000000706007c24 */ /* 0x000fe2000f8e02ff */
[----:B------:R-:W-:Y:S01]  /*0340*/  MOV R5, R6 ;  /* 0x0000000600057202 */ /* 0x000fe20000000f00 */
[----:B------:R-:W-:Y:S01]  /*0350*/  IMAD.MOV.U32 R6, RZ, RZ, R2 ;  /* 0x000000ffff067224 */ /* 0x000fe200078e0002 */
[----:B------:R-:W-:Y:S01]  /*0360*/  MOV R7, R3 ;  /* 0x0000000300077202 */ /* 0x000fe20000000f00 */
[----:B------:R-:W-:Y:S02]  /*0370*/  IMAD.MOV.U32 R4, RZ, RZ, R9 ;  /* 0x000000ffff047224 */ /* 0x000fe400078e0009 */
[----:B------:R-:W-:Y:S02]  /*0380*/  IMAD R11, R3, UR7, RZ ;  /* 0x00000007030b7c24 */ /* 0x000fe4000f8e02ff */
[----:B------:R-:W-:-:S04]  /*0390*/  IMAD.WIDE.U32 R6, R9, UR7, R6 ;  /* 0x0000000709067c25 */ /* 0x000fc8000f8e0006 */
[----:B------:R-:W-:-:S04]  /*03a0*/  IMAD.WIDE.U32 R4, R2, UR7, R4 ;  /* 0x0000000702047c25 */ /* 0x000fc8000f8e0004 */
[----:B------:R-:W-:Y:S01]  /*03b0*/  IMAD R3, R2, UR6, R11 ;  /* 0x0000000602037c24 */ /* 0x000fe2000f8e020b */
[----:B-1----:R-:W-:Y:S01]  /*03c0*/  LEA R2, P0, R4, UR8, 0x3 ;  /* 0x0000000804027c11 */ /* 0x002fe2000f8018ff */
[----:B------:R-:W-:Y:S01]  /*03d0*/  IMAD R9, R9, UR6, R0 ;  /* 0x0000000609097c24 */ /* 0x000fe2000f8e0200 */
[----:B------:R-:W-:Y:S01]  /*03e0*/  LEA R8, P1, R6, UR10, 0x3 ;  /* 0x0000000a06087c11 */ /* 0x000fe2000f8218ff */
[----:B------:R-:W-:-:S03]  /*03f0*/  IMAD.IADD R3, R5, 0x1, R3 ;  /* 0x0000000105037824 */ /* 0x000fc600078e0203 */
[----:B------:R-:W-:Y:S02]  /*0400*/  IADD3 R5, PT, PT, R7, R9, RZ ;  /* 0x0000000907057210 */ /* 0x000fe40007ffe0ff */
[----:B------:R-:W-:Y:S02]  /*0410*/  LEA.HI.X R3, R4, UR9, R3, 0x3, P0 ;  /* 0x0000000904037c11 */ /* 0x000fe400080f1c03 */
[----:B------:R-:W-:-:S03]  /*0420*/  LEA.HI.X R9, R6, UR11, R5, 0x3, P1 ;  /* 0x0000000b06097c11 */ /* 0x000fc600088f1c05 */
[----:B0-----:R-:W2:Y:S04]  /*0430*/  LDG.E.64 R4, desc[UR4][R2.64] ;  /* 0x0000000402047981 */ /* 0x001ea8000c1e1b00 */
[----:B------:R-:W2:Y:S02]  /*0440*/  LDG.E.64 R6, desc[UR4][R8.64] ;  /* 0x0000000408067981 */ /* 0x000ea4000c1e1b00 */
[-C--:B--2---:R-:W-:Y:S02]  /*0450*/  IMAD R7, R7, R4.reuse, RZ ;  /* 0x0000000407077224 */ /* 0x084fe400078e02ff */
[----:B------:R-:W-:-:S04]  /*0460*/  IMAD.WIDE.U32 R10, R6, R4, RZ ;  /* 0x00000004060a7225 */ /* 0x000fc800078e00ff */
[----:B------:R-:W-:-:S04]  /*0470*/  IMAD R7, R5, R6, R7 ;  /* 0x0000000605077224 */ /* 0x000fc800078e0207 */
[----:B------:R-:W-:-:S05]  /*0480*/  IMAD.IADD R11, R11, 0x1, R7 ;  /* 0x000000010b0b7824 */ /* 0x000fca00078e0207 */
[----:B------:R-:W-:Y:S01]  /*0490*/  STG.E.64 desc[UR4][R2.64], R10 ;  /* 0x0000000a02007986 */ /* 0x000fe2000c101b04 */
[----:B------:R-:W-:Y:S05]  /*04a0*/  EXIT ;  /* 0x000000000000794d */ /* 0x000fea0003800000 */
        .weak           $__internal_0_$__cuda_sm20_div_s64
        .type           $__internal_0_$__cuda_sm20_div_s64,@function
        .size           $__internal_0_$__cuda_sm20_div_s64,(.L_x_5 - $__internal_0_$__cuda_sm20_div_s64)
$__internal_0_$__cuda_sm20_div_s64:
[----:B------:R-:W0:Y:S01]  /*04b0*/  LDC R0, c[0x0][0x390] ;  /* 0x0000e400ff007b82 */ /* 0x000e220000000800 */
[----:B------:R-:W-:Y:S02]  /*04c0*/  ISETP.LE.AND P1, PT, RZ, UR6, PT ;  /* 0x00000006ff007c0c */ /* 0x000fe4000bf23270 */
[----:B0-----:R-:W-:-:S04]  /*04d0*/  IADD3 R5, P0, PT, RZ, -R0, RZ ;  /* 0x80000000ff057210 */ /* 0x001fc80007f1e0ff */
[----:B------:R-:W-:Y:S02]  /*04e0*/  IADD3.X R7, PT, PT, RZ, ~UR6, RZ, P0, !PT ;  /* 0x80000006ff077c10 */ /* 0x000fe400087fe4ff */
[----:B------:R-:W-:Y:S02]  /*04f0*/  SEL R4, R5, R0, !P1 ;  /* 0x0000000005047207 */ /* 0x000fe40004800000 */
[----:B------:R-:W-:-:S04]  /*0500*/  SEL R5, R7, UR6, !P1 ;  /* 0x0000000607057c07 */ /* 0x000fc8000c800000 */
[----:B------:R-:W0:Y:S08]  /*0510*/  I2F.U64.RP R7, R4 ;  /* 0x0000000400077312 */ /* 0x000e300000309000 */
[----:B0-----:R-:W0:Y:S02]  /*0520*/  MUFU.RCP R7, R7 ;  /* 0x0000000700077308 */ /* 0x001e240000001000 */
[----:B0-----:R-:W-:-:S06]  /*0530*/  VIADD R8, R7, 0x1ffffffe ;  /* 0x1ffffffe07087836 */ /* 0x001fcc0000000000 */
[----:B------:R-:W0:Y:S02]  /*0540*/  F2I.U64.TRUNC R8, R8 ;  /* 0x0000000800087311 */ /* 0x000e24000020d800 */
[----:B0-----:R-:W-:-:S04]  /*0550*/  IMAD.WIDE.U32 R10, R8, R4, RZ ;  /* 0x00000004080a7225 */ /* 0x001fc800078e00ff */
[----:B------:R-:W-:Y:S01]  /*0560*/  IMAD R11, R8, R5, R11 ;  /* 0x00000005080b7224 */ /* 0x000fe200078e020b */
[----:B------:R-:W-:-:S03]  /*0570*/  IADD3 R13, P0, PT, RZ, -R10, RZ ;  /* 0x8000000aff0d7210 */ /* 0x000fc60007f1e0ff */
[----:B------:R-:W-:Y:S02]  /*0580*/  IMAD R11, R9, R4, R11 ;  /* 0x00000004090b7224 */ /* 0x000fe400078e020b */
[----:B------:R-:W-:-:S03]  /*0590*/  IMAD.HI.U32 R10, R8, R13, RZ ;  /* 0x0000000d080a7227 */ /* 0x000fc600078e00ff */
[----:B------:R-:W-:Y:S01]  /*05a0*/  IADD3.X R15, PT, PT, RZ, ~R11, RZ, P0, !PT ;  /* 0x8000000bff0f7210 */ /* 0x000fe200007fe4ff */
[----:B------:R-:W-:-:S04]  /*05b0*/  IMAD.MOV.U32 R11, RZ, RZ, R8 ;  /* 0x000000ffff0b7224 */ /* 0x000fc800078e0008 */
[----:B------:R-:W-:-:S04]  /*05c0*/  IMAD.WIDE.U32 R10, P0, R8, R15, R10 ;  /* 0x0000000f080a7225 */ /* 0x000fc8000780000a */
[C---:B------:R-:W-:Y:S02]  /*05d0*/  IMAD R17, R9.reuse, R15, RZ ;  /* 0x0000000f09117224 */ /* 0x040fe400078e02ff */
[----:B------:R-:W-:-:S04]  /*05e0*/  IMAD.HI.U32 R10, P2, R9, R13, R10 ;  /* 0x0000000d090a7227 */ /* 0x000fc8000784000a */
[----:B------:R-:W-:Y:S01]  /*05f0*/  IMAD.HI.U32 R7, R9, R15, RZ ;  /* 0x0000000f09077227 */ /* 0x000fe200078e00ff */
[----:B------:R-:W-:-:S04]  /*0600*/  IADD3 R11, P3, PT, R17, R10, RZ ;  /* 0x0000000a110b7210 */ /* 0x000fc80007f7e0ff */
[----:B------:R-:W-:Y:S01]  /*0610*/  IADD3.X R7, PT, PT, R7, R9, RZ, P0, !PT ;  /* 0x0000000907077210 */ /* 0x000fe200007fe4ff */
[----:B------:R-:W-:-:S03]  /*0620*/  IMAD.WIDE.U32 R8, R11, R4, RZ ;  /* 0x000000040b087225 */ /* 0x000fc600078e00ff */
[----:B------:R-:W-:Y:S01]  /*0630*/  IADD3.X R7, PT, PT, RZ, RZ, R7, P3, P2 ;  /* 0x000000ffff077210 */ /* 0x000fe20001fe4407 */
[----:B------:R-:W-:Y:S01]  /*0640*/  IMAD R9, R11, R5, R9 ;  /* 0x000000050b097224 */ /* 0x000fe200078e0209 */
[----:B------:R-:W-:-:S03]  /*0650*/  IADD3 R13, P0, PT, RZ, -R8, RZ ;  /* 0x80000008ff0d7210 */ /* 0x000fc60007f1e0ff */
[----:B------:R-:W-:Y:S02]  /*0660*/  IMAD R9, R7, R4, R9 ;  /* 0x0000000407097224 */ /* 0x000fe400078e0209 */
[----:B------:R-:W-:-:S04]  /*0670*/  IMAD.HI.U32 R10, R11, R13, RZ ;  /* 0x0000000d0b0a7227 */ /* 0x000fc800078e00ff */
[----:B------:R-:W-:Y:S02]  /*0680*/  IMAD.X R8, RZ, RZ, ~R9, P0 ;  /* 0x000000ffff087224 */ /* 0x000fe400000e0e09 */
[----:B------:R-:W-:Y:S02]  /*0690*/  IMAD.MOV.U32 R9, RZ, RZ, RZ ;  /* 0x000000ffff097224 */ /* 0x000fe400078e00ff */
[----:B------:R-:W-:-:S04]  /*06a0*/  IMAD.WIDE.U32 R10, P0, R11, R8, R10 ;  /* 0x000000080b0a7225 */ /* 0x000fc8000780000a */
[C---:B------:R-:W-:Y:S02]  /*06b0*/  IMAD R12, R7.reuse, R8, RZ ;  /* 0x00000008070c7224 */ /* 0x040fe400078e02ff */
[----:B------:R-:W-:-:S04]  /*06c0*/  IMAD.HI.U32 R11, P2, R7, R13, R10 ;  /* 0x0000000d070b7227 */ /* 0x000fc8000784000a */
[----:B------:R-:W-:Y:S01]  /*06d0*/  IMAD.HI.U32 R10, R7, R8, RZ ;  /* 0x00000008070a7227 */ /* 0x000fe200078e00ff */
[----:B------:R-:W-:-:S04]  /*06e0*/  IADD3 R11, P3, PT, R12, R11, RZ ;  /* 0x0000000b0c0b7210 */ /* 0x000fc80007f7e0ff */
[----:B------:R-:W-:Y:S01]  /*06f0*/  IADD3.X R7, PT, PT, R10, R7, RZ, P0, !PT ;  /* 0x000000070a077210 */ /* 0x000fe200007fe4ff */
[----:B------:R-:W-:-:S03]  /*0700*/  IMAD.HI.U32 R8, R11, R2, RZ ;  /* 0x000000020b087227 */ /* 0x000fc600078e00ff */
[----:B------:R-:W-:Y:S01]  /*0710*/  IADD3.X R7, PT, PT, RZ, RZ, R7, P3, P2 ;  /* 0x000000ffff077210 */ /* 0x000fe20001fe4407 */
[----:B------:R-:W-:-:S04]  /*0720*/  IMAD.WIDE.U32 R8, RZ, R11, R8 ;  /* 0x0000000bff087225 */ /* 0x000fc800078e0008 */
[----:B------:R-:W-:-:S05]  /*0730*/  IMAD.HI.U32 R7, P0, R7, R2, R8 ;  /* 0x0000000207077227 */ /* 0x000fca0007800008 */
[----:B------:R-:W-:Y:S02]  /*0740*/  IADD3 R11, P2, PT, RZ, R7, RZ ;  /* 0x00000007ff0b7210 */ /* 0x000fe40007f5e0ff */
[----:B------:R-:W-:-:S03]  /*0750*/  IADD3.X R7, PT, PT, RZ, RZ, RZ, P0, !PT ;  /* 0x000000ffff077210 */ /* 0x000fc600007fe4ff */
[----:B------:R-:W-:-:S04]  /*0760*/  IMAD.WIDE.U32 R8, R11, R4, RZ ;  /* 0x000000040b087225 */ /* 0x000fc800078e00ff */
[----:B------:R-:W-:Y:S01]  /*0770*/  IMAD.X R7, RZ, RZ, R7, P2 ;  /* 0x000000ffff077224 */ /* 0x000fe200010e0607 */
[----:B------:R-:W-:Y:S01]  /*0780*/  IADD3 R15, P2, PT, -R8, R2, RZ ;  /* 0x00000002080f7210 */ /* 0x000fe20007f5e1ff */
[C---:B------:R-:W-:Y:S01]  /*0790*/  IMAD R9, R11.reuse, R5, R9 ;  /* 0x000000050b097224 */ /* 0x040fe200078e0209 */
[----:B------:R-:W-:Y:S02]  /*07a0*/  IADD3 R8, P3, PT, R11, 0x1, RZ ;  /* 0x000000010b087810 */ /* 0x000fe40007f7e0ff */
[-C--:B------:R-:W-:Y:S01]  /*07b0*/  ISETP.GE.U32.AND P0, PT, R15, R4.reuse, PT ;  /* 0x000000040f00720c */ /* 0x080fe20003f06070 */
[----:B------:R-:W-:Y:S01]  /*07c0*/  IMAD R9, R7, R4, R9 ;  /* 0x0000000407097224 */ /* 0x000fe200078e0209 */
[----:B------:R-:W-:-:S04]  /*07d0*/  IADD3.X R10, PT, PT, RZ, R7, RZ, P3, !PT ;  /* 0x00000007ff0a7210 */ /* 0x000fc80001ffe4ff */
[----:B------:R-:W-:Y:S02]  /*07e0*/  IADD3.X R17, PT, PT, RZ, ~R9, RZ, P2, !PT ;  /* 0x80000009ff117210 */ /* 0x000fe400017fe4ff */
[----:B------:R-:W-:Y:S02]  /*07f0*/  IADD3 R9, P2, PT, R15, -R4, RZ ;  /* 0x800000040f097210 */ /* 0x000fe40007f5e0ff */
[----:B------:R-:W-:-:S03]  /*0800*/  ISETP.GE.U32.AND.EX P0, PT, R17, R5, PT, P0 ;  /* 0x000000051100720c */ /* 0x000fc60003f06100 */
[----:B------:R-:W-:Y:S01]  /*0810*/  IMAD.X R13, R17, 0x1, ~R5, P2 ;  /* 0x00000001110d7824 */ /* 0x000fe200010e0e05 */
[----:B------:R-:W-:Y:S02]  /*0820*/  SEL R9, R9, R15, P0 ;  /* 0x0000000f09097207 */ /* 0x000fe40000000000 */
[----:B------:R-:W-:Y:S02]  /*0830*/  SEL R11, R8, R11, P0 ;  /* 0x0000000b080b7207 */ /* 0x000fe40000000000 */
[----:B------:R-:W-:Y:S02]  /*0840*/  SEL R13, R13, R17, P0 ;  /* 0x000000110d0d7207 */ /* 0x000fe40000000000 */
[----:B------:R-:W-:Y:S02]  /*0850*/  ISETP.GE.U32.AND P2, PT, R9, R4, PT ;  /* 0x000000040900720c */ /* 0x000fe40003f46070 */
[----:B------:R-:W-:Y:S02]  /*0860*/  SEL R8, R10, R7, P0 ;  /* 0x000000070a087207 */ /* 0x000fe40000000000 */
[----:B------:R-:W-:-:S02]  /*0870*/  IADD3 R4, P3, PT, R11, 0x1, RZ ;  /* 0x000000010b047810 */ /* 0x000fc40007f7e0ff */
[----:B------:R-:W-:-:S03]  /*0880*/  ISETP.GE.U32.AND.EX P0, PT, R13, R5, PT, P2 ;  /* 0x000000050d00720c */ /* 0x000fc60003f06120 */
[----:B------:R-:W-:Y:S01]  /*0890*/  IMAD.X R5, RZ, RZ, R8, P3 ;  /* 0x000000ffff057224 */ /* 0x000fe200018e0608 */
[----:B------:R-:W-:-:S04]  /*08a0*/  SEL R4, R4, R11, P0 ;  /* 0x0000000b04047207 */ /* 0x000fc80000000000 */
[----:B------:R-:W-:Y:S02]  /*08b0*/  SEL R5, R5, R8, P0 ;  /* 0x0000000805057207 */ /* 0x000fe40000000000 */
[-C--:B------:R-:W-:Y:S02]  /*08c0*/  IADD3 R7, P2, PT, RZ, -R4.reuse, RZ ;  /* 0x80000004ff077210 */ /* 0x080fe40007f5e0ff */
[----:B------:R-:W-:Y:S02]  /*08d0*/  ISETP.NE.U32.AND P0, PT, R0, RZ, PT ;  /* 0x000000ff0000720c */ /* 0x000fe40003f05070 */
[----:B------:R-:W-:Y:S02]  /*08e0*/  IADD3.X R8, PT, PT, RZ, ~R5, RZ, P2, !PT ;  /* 0x80000005ff087210 */ /* 0x000fe400017fe4ff */
[----:B------:R-:W-:Y:S01]  /*08f0*/  SEL R0, R7, R4, !P1 ;  /* 0x0000000407007207 */ /* 0x000fe20004800000 */
[----:B------:R-:W-:Y:S01]  /*0900*/  IMAD.MOV.U32 R7, RZ, RZ, 0x0 ;  /* 0x00000000ff077424 */ /* 0x000fe200078e00ff */
[----:B------:R-:W-:-:S02]  /*0910*/  ISETP.NE.AND.EX P0, PT, RZ, UR6, PT, P0 ;  /* 0x00000006ff007c0c */ /* 0x000fc4000bf05300 */
[----:B------:R-:W-:Y:S02]  /*0920*/  SEL R5, R8, R5, !P1 ;  /* 0x0000000508057207 */ /* 0x000fe40004800000 */
[----:B------:R-:W-:Y:S02]  /*0930*/  SEL R0, R0, 0xffffffff, P0 ;  /* 0xffffffff00007807 */ /* 0x000fe40000000000 */
[----:B------:R-:W-:Y:S01]  /*0940*/  SEL R5, R5, 0xffffffff, P0 ;  /* 0xffffffff05057807 */ /* 0x000fe20000000000 */
[----:B------:R-:W-:Y:S06]  /*0950*/  RET.REL.NODEC R6 `(_Z24CalculateHadamardProductPlS_i) ;  /* 0xfffffff406a87950 */ /* 0x000fec0003c3ffff */
.L_x_4:
        /* <DEDUP_REMOVED lines=10> */
.L_x_5:


//--------------------- .nv.shared.reserved.0     --------------------------
	.section	.nv.shared.reserved.0,"aw",@nobits
	.weak		__nv_reservedSMEM_offset_0_alias
	.size		__nv_reservedSMEM_offset_0_alias, 0, 64
	.other		__nv_reservedSMEM_offset_0_alias,@"STO_CUDA_RESERVED_SHARED STV_DEFAULT"
__nv_reservedSMEM_offset_0_alias:
	.zero		0
	.zero		64


//--------------------- .nv.constant0._Z20CalculateFinalMatrixPlS_i --------------------------
	.section	.nv.constant0._Z20CalculateFinalMatrixPlS_i,"a",@progbits
	.sectionflags	@""
	.align	4
.nv.constant0._Z20CalculateFinalMatrixPlS_i:
	.zero		916


//--------------------- .nv.constant0._Z16FindWeightMatrixPlS_i --------------------------
	.section	.nv.constant0._Z16FindWeightMatrixPlS_i,"a",@progbits
	.sectionflags	@""
	.align	4
.nv.constant0._Z16FindWeightMatrixPlS_i:
	.zero		916


//--------------------- .nv.constant0._Z24CalculateHadamardProductPlS_i --------------------------
	.section	.nv.constant0._Z24CalculateHadamardProductPlS_i,"a",@progbits
	.sectionflags	@""
	.align	4
.nv.constant0._Z24CalculateHadamardProductPlS_i:
	.zero		916


//--------------------- SYMBOLS --------------------------

	.type		.nv.reservedSmem.offset0,@object
	.size		.nv.reservedSmem.offset0,0x4
